//
// Generated by NVIDIA NVVM Compiler
//
// Compiler Build ID: CL-36424714
// Cuda compilation tools, release 13.0, V13.0.88
// Based on NVVM 20.0.0
//

.version 9.0
.target sm_100
.address_size 64

	// .globl	_Z29linearRegressionReducerKernelPKiPKfS0_PiPf
// _ZZ29linearRegressionReducerKernelPKiPKfS0_PiPfE2nv has been demoted
// _ZZ29linearRegressionReducerKernelPKiPKfS0_PiPfE8numElems has been demoted

.visible .entry _Z29linearRegressionReducerKernelPKiPKfS0_PiPf(
	.param .u64 .ptr .align 1 _Z29linearRegressionReducerKernelPKiPKfS0_PiPf_param_0,
	.param .u64 .ptr .align 1 _Z29linearRegressionReducerKernelPKiPKfS0_PiPf_param_1,
	.param .u64 .ptr .align 1 _Z29linearRegressionReducerKernelPKiPKfS0_PiPf_param_2,
	.param .u64 .ptr .align 1 _Z29linearRegressionReducerKernelPKiPKfS0_PiPf_param_3,
	.param .u64 .ptr .align 1 _Z29linearRegressionReducerKernelPKiPKfS0_PiPf_param_4
)
{
	.reg .pred 	%p<5>;
	.reg .b32 	%r<14>;
	.reg .b32 	%f<11>;
	.reg .b64 	%rd<17>;
	// demoted variable
	.shared .align 4 .u32 _ZZ29linearRegressionReducerKernelPKiPKfS0_PiPfE2nv;
	// demoted variable
	.shared .align 4 .f32 _ZZ29linearRegressionReducerKernelPKiPKfS0_PiPfE8numElems;
	ld.param.u64 	%rd2, [_Z29linearRegressionReducerKernelPKiPKfS0_PiPf_param_0];
	ld.param.u64 	%rd3, [_Z29linearRegressionReducerKernelPKiPKfS0_PiPf_param_1];
	ld.param.u64 	%rd4, [_Z29linearRegressionReducerKernelPKiPKfS0_PiPf_param_2];
	ld.param.u64 	%rd5, [_Z29linearRegressionReducerKernelPKiPKfS0_PiPf_param_3];
	ld.param.u64 	%rd6, [_Z29linearRegressionReducerKernelPKiPKfS0_PiPf_param_4];
	mov.u32 	%r1, %tid.x;
	setp.ne.s32 	%p1, %r1, 0;
	@%p1 bra 	$L__BB0_2;
	cvta.to.global.u64 	%rd7, %rd4;
	ld.global.u32 	%r4, [%rd7];
	st.volatile.shared.u32 	[_ZZ29linearRegressionReducerKernelPKiPKfS0_PiPfE2nv], %r4;
$L__BB0_2:
	ld.volatile.shared.u32 	%r5, [_ZZ29linearRegressionReducerKernelPKiPKfS0_PiPfE2nv];
	setp.lt.s32 	%p2, %r5, 1;
	mov.f32 	%f10, 0f00000000;
	@%p2 bra 	$L__BB0_5;
	cvta.to.global.u64 	%rd1, %rd3;
	mov.f32 	%f10, 0f00000000;
	mov.b32 	%r13, 0;
$L__BB0_4:
	ld.volatile.shared.u32 	%r7, [_ZZ29linearRegressionReducerKernelPKiPKfS0_PiPfE2nv];
	mad.lo.s32 	%r8, %r7, %r1, %r13;
	mul.wide.u32 	%rd8, %r8, 4;
	add.s64 	%rd9, %rd1, %rd8;
	ld.global.f32 	%f6, [%rd9];
	add.f32 	%f10, %f10, %f6;
	add.s32 	%r13, %r13, 1;
	ld.volatile.shared.u32 	%r9, [_ZZ29linearRegressionReducerKernelPKiPKfS0_PiPfE2nv];
	setp.lt.s32 	%p3, %r13, %r9;
	@%p3 bra 	$L__BB0_4;
$L__BB0_5:
	mov.u32 	%r10, %ntid.x;
	add.s32 	%r11, %r10, -1;
	setp.ne.s32 	%p4, %r1, %r11;
	@%p4 bra 	$L__BB0_7;
	st.volatile.shared.f32 	[_ZZ29linearRegressionReducerKernelPKiPKfS0_PiPfE8numElems], %f10;
$L__BB0_7:
	cvta.to.global.u64 	%rd10, %rd2;
	cvta.to.global.u64 	%rd11, %rd5;
	cvta.to.global.u64 	%rd12, %rd6;
	mul.wide.u32 	%rd13, %r1, 4;
	add.s64 	%rd14, %rd10, %rd13;
	ld.global.u32 	%r12, [%rd14];
	add.s64 	%rd15, %rd11, %rd13;
	st.global.u32 	[%rd15], %r12;
	ld.volatile.shared.f32 	%f7, [_ZZ29linearRegressionReducerKernelPKiPKfS0_PiPfE8numElems];
	div.rn.f32 	%f8, %f10, %f7;
	add.s64 	%rd16, %rd12, %rd13;
	st.global.f32 	[%rd16], %f8;
	ret;

}


// ===== COMPILED SASS (sm_100) =====

	.target	sm_100

	.elftype	@"ET_EXEC"


//--------------------- .note.nv.tkinfo           --------------------------
	.section	.note.nv.tkinfo,"",@"SHT_NOTE"
	.sectionflags	@"SHF_NOTE_NV_TKINFO"
	.tkinfo
        /*0018*/ 	.word	0x00000002
        /*0030*/ 	.string	""
        /*0030*/ 	.string	"ptxas"
        /*0030*/ 	.string	"Cuda compilation tools, release 13.0, V13.0.88"
        /*0030*/ 	.string	"Build cuda_13.0.r13.0/compiler.36424714_0"
        /*0030*/ 	.string	"-arch sm_100 -m 64 "



//--------------------- .note.nv.cuinfo           --------------------------
	.section	.note.nv.cuinfo,"",@"SHT_NOTE"
	.sectionflags	@"SHF_NOTE_NV_CUINFO"
        /*0018*/ 	.short	0x0002
        /*001a*/ 	.short	0x0064
        /*001c*/ 	.short	0x0082
	.zero		2


//--------------------- .nv.info                  --------------------------
	.section	.nv.info,"",@"SHT_CUDA_INFO"
	.align	4


	//----- nvinfo : EIATTR_REGCOUNT
	.align		4
        /*0000*/ 	.byte	0x04, 0x2f
        /*0002*/ 	.short	(.L_1 - .L_0)
	.align		4
.L_0:
        /*0004*/ 	.word	index@(_Z29linearRegressionReducerKernelPKiPKfS0_PiPf)
        /*0008*/ 	.word	0x00000010


	//----- nvinfo : EIATTR_FRAME_SIZE
	.align		4
.L_1:
        /*000c*/ 	.byte	0x04, 0x11
        /*000e*/ 	.short	(.L_3 - .L_2)
	.align		4
.L_2:
        /*0010*/ 	.word	index@($__internal_0_$__cuda_sm3x_div_rn_noftz_f32_slowpath)
        /*0014*/ 	.word	0x00000000


	//----- nvinfo : EIATTR_FRAME_SIZE
	.align		4
.L_3:
        /*0018*/ 	.byte	0x04, 0x11
        /*001a*/ 	.short	(.L_5 - .L_4)
	.align		4
.L_4:
        /*001c*/ 	.word	index@(_Z29linearRegressionReducerKernelPKiPKfS0_PiPf)
        /*0020*/ 	.word	0x00000000


	//----- nvinfo : EIATTR_MIN_STACK_SIZE
	.align		4
.L_5:
        /*0024*/ 	.byte	0x04, 0x12
        /*0026*/ 	.short	(.L_7 - .L_6)
	.align		4
.L_6:
        /*0028*/ 	.word	index@(_Z29linearRegressionReducerKernelPKiPKfS0_PiPf)
        /*002c*/ 	.word	0x00000000
.L_7:


//--------------------- .nv.compat                --------------------------
	.section	.nv.compat,"",@"SHT_CUDA_COMPAT_INFO"
	.align	4
        /*0000*/ 	.byte	0x02, 0x09, 0x00, 0x00, 0x02, 0x02, 0x01, 0x00, 0x02, 0x05, 0x05, 0x00, 0x03, 0x07, 0x01, 0x01
        /*0010*/ 	.byte	0x02, 0x03, 0x00, 0x00, 0x02, 0x06, 0x01, 0x00, 0x04, 0x0b, 0x08, 0x00, 0x01, 0x00, 0x00, 0x00
        /*0020*/ 	.byte	0x00, 0x00, 0x00, 0x00


//--------------------- .nv.info._Z29linearRegressionReducerKernelPKiPKfS0_PiPf --------------------------
	.section	.nv.info._Z29linearRegressionReducerKernelPKiPKfS0_PiPf,"",@"SHT_CUDA_INFO"
	.sectionflags	@""
	.align	4


	//----- nvinfo : EIATTR_CUDA_API_VERSION
	.align		4
        /*0000*/ 	.byte	0x04, 0x37
        /*0002*/ 	.short	(.L_9 - .L_8)
.L_8:
        /*0004*/ 	.word	0x00000082


	//----- nvinfo : EIATTR_KPARAM_INFO
	.align		4
.L_9:
        /*0008*/ 	.byte	0x04, 0x17
        /*000a*/ 	.short	(.L_11 - .L_10)
.L_10:
        /*000c*/ 	.word	0x00000000
        /*0010*/ 	.short	0x0004
        /*0012*/ 	.short	0x0020
        /*0014*/ 	.byte	0x00, 0xf5, 0x21, 0x00


	//----- nvinfo : EIATTR_KPARAM_INFO
	.align		4
.L_11:
        /*0018*/ 	.byte	0x04, 0x17
        /*001a*/ 	.short	(.L_13 - .L_12)
.L_12:
        /*001c*/ 	.word	0x00000000
        /*0020*/ 	.short	0x0003
        /*0022*/ 	.short	0x0018
        /*0024*/ 	.byte	0x00, 0xf5, 0x21, 0x00


	//----- nvinfo : EIATTR_KPARAM_INFO
	.align		4
.L_13:
        /*0028*/ 	.byte	0x04, 0x17
        /*002a*/ 	.short	(.L_15 - .L_14)
.L_14:
        /*002c*/ 	.word	0x00000000
        /*0030*/ 	.short	0x0002
        /*0032*/ 	.short	0x0010
        /*0034*/ 	.byte	0x00, 0xf5, 0x21, 0x00


	//----- nvinfo : EIATTR_KPARAM_INFO
	.align		4
.L_15:
        /*0038*/ 	.byte	0x04, 0x17
        /*003a*/ 	.short	(.L_17 - .L_16)
.L_16:
        /*003c*/ 	.word	0x00000000
        /*0040*/ 	.short	0x0001
        /*0042*/ 	.short	0x0008
        /*0044*/ 	.byte	0x00, 0xf5, 0x21, 0x00


	//----- nvinfo : EIATTR_KPARAM_INFO
	.align		4
.L_17:
        /*0048*/ 	.byte	0x04, 0x17
        /*004a*/ 	.short	(.L_19 - .L_18)
.L_18:
        /*004c*/ 	.word	0x00000000
        /*0050*/ 	.short	0x0000
        /*0052*/ 	.short	0x0000
        /*0054*/ 	.byte	0x00, 0xf5, 0x21, 0x00


	//----- nvinfo : EIATTR_SPARSE_MMA_MASK
	.align		4
.L_19:
        /*0058*/ 	.byte	0x03, 0x50
        /*005a*/ 	.short	0x0000


	//----- nvinfo : EIATTR_MAXREG_COUNT
	.align		4
        /*005c*/ 	.byte	0x03, 0x1b
        /*005e*/ 	.short	0x00ff


	//----- nvinfo : EIATTR_MERCURY_ISA_VERSION
	.align		4
        /*0060*/ 	.byte	0x03, 0x5f
        /*0062*/ 	.short	0x0101


	//----- nvinfo : EIATTR_VRC_CTA_INIT_COUNT
	.align		4
        /*0064*/ 	.byte	0x02, 0x4a
	.zero		1
	.zero		1


	//----- nvinfo : EIATTR_EXIT_INSTR_OFFSETS
	.align		4
        /*0068*/ 	.byte	0x04, 0x1c
        /*006a*/ 	.short	(.L_21 - .L_20)


	//   ....[0]....
.L_20:
        /*006c*/ 	.word	0x00000350


	//----- nvinfo : EIATTR_CRS_STACK_SIZE
	.align		4
.L_21:
        /*0070*/ 	.byte	0x04, 0x1e
        /*0072*/ 	.short	(.L_23 - .L_22)
.L_22:
        /*0074*/ 	.word	0x00000000


	//----- nvinfo : EIATTR_CBANK_PARAM_SIZE
	.align		4
.L_23:
        /*0078*/ 	.byte	0x03, 0x19
        /*007a*/ 	.short	0x0028


	//----- nvinfo : EIATTR_PARAM_CBANK
	.align		4
        /*007c*/ 	.byte	0x04, 0x0a
        /*007e*/ 	.short	(.L_25 - .L_24)
	.align		4
.L_24:
        /*0080*/ 	.word	index@(.nv.constant0._Z29linearRegressionReducerKernelPKiPKfS0_PiPf)
        /*0084*/ 	.short	0x0380
        /*0086*/ 	.short	0x0028


	//----- nvinfo : EIATTR_SW_WAR
	.align		4
.L_25:
        /*0088*/ 	.byte	0x04, 0x36
        /*008a*/ 	.short	(.L_27 - .L_26)
.L_26:
        /*008c*/ 	.word	0x00000008
.L_27:


//--------------------- .nv.callgraph             --------------------------
	.section	.nv.callgraph,"",@"SHT_CUDA_CALLGRAPH"
	.align	4
	.sectionentsize	8
	.align		4
        /*0000*/ 	.word	0x00000000
	.align		4
        /*0004*/ 	.word	0xffffffff
	.align		4
        /*0008*/ 	.word	0x00000000
	.align		4
        /*000c*/ 	.word	0xfffffffe
	.align		4
        /*0010*/ 	.word	0x00000000
	.align		4
        /*0014*/ 	.word	0xfffffffd
	.align		4
        /*0018*/ 	.word	0x00000000
	.align		4
        /*001c*/ 	.word	0xfffffffc


//--------------------- .text._Z29linearRegressionReducerKernelPKiPKfS0_PiPf --------------------------
	.section	.text._Z29linearRegressionReducerKernelPKiPKfS0_PiPf,"ax",@progbits
	.align	128
        .global         _Z29linearRegressionReducerKernelPKiPKfS0_PiPf
        .type           _Z29linearRegressionReducerKernelPKiPKfS0_PiPf,@function
        .size           _Z29linearRegressionReducerKernelPKiPKfS0_PiPf,(.L_x_16 - _Z29linearRegressionReducerKernelPKiPKfS0_PiPf)
        .other          _Z29linearRegressionReducerKernelPKiPKfS0_PiPf,@"STO_CUDA_ENTRY STV_DEFAULT"
_Z29linearRegressionReducerKernelPKiPKfS0_PiPf:
.text._Z29linearRegressionReducerKernelPKiPKfS0_PiPf:
[----:B------:R-:W-:Y:S01]  /*0000*/  LDC R1, c[0x0][0x37c] ;  /* 0x0000df00ff017b82 */ /* 0x000fe20000000800 */
[----:B------:R-:W0:Y:S01]  /*0010*/  S2R R2, SR_TID.X ;  /* 0x0000000000027919 */ /* 0x000e220000002100 */
[----:B------:R-:W1:Y:S06]  /*0020*/  LDCU.64 UR6, c[0x0][0x358] ;  /* 0x00006b00ff0677ac */ /* 0x000e6c0008000a00 */
[----:B------:R-:W2:Y:S01]  /*0030*/  LDC.64 R6, c[0x0][0x380] ;  /* 0x0000e000ff067b82 */ /* 0x000ea20000000a00 */
[----:B0-----:R-:W-:-:S13]  /*0040*/  ISETP.NE.AND P0, PT, R2, RZ, PT ;  /* 0x000000ff0200720c */ /* 0x001fda0003f05270 */
[----:B------:R-:W1:Y:S02]  /*0050*/  @!P0 LDC.64 R4, c[0x0][0x390] ;  /* 0x0000e400ff048b82 */ /* 0x000e640000000a00 */
[----:B-1----:R-:W3:Y:S01]  /*0060*/  @!P0 LDG.E R4, desc[UR6][R4.64] ;  /* 0x0000000604048981 */ /* 0x002ee2000c1e1900 */
[----:B--2---:R-:W-:-:S05]  /*0070*/  IMAD.WIDE.U32 R6, R2, 0x4, R6 ;  /* 0x0000000402067825 */ /* 0x004fca00078e0006 */
[----:B------:R0:W5:Y:S01]  /*0080*/  LDG.E R9, desc[UR6][R6.64] ;  /* 0x0000000606097981 */ /* 0x000162000c1e1900 */
[----:B------:R-:W1:Y:S01]  /*0090*/  S2UR UR5, SR_CgaCtaId ;  /* 0x00000000000579c3 */ /* 0x000e620000008800 */
[----:B------:R-:W-:Y:S01]  /*00a0*/  UMOV UR4, 0x400 ;  /* 0x0000040000047882 */ /* 0x000fe20000000000 */
[----:B------:R-:W-:Y:S01]  /*00b0*/  IMAD.MOV.U32 R3, RZ, RZ, RZ ;  /* 0x000000ffff037224 */ /* 0x000fe200078e00ff */
[----:B-1----:R-:W-:Y:S02]  /*00c0*/  ULEA UR5, UR5, UR4, 0x18 ;  /* 0x0000000405057291 */ /* 0x002fe4000f8ec0ff */
[----:B------:R-:W1:Y:S02]  /*00d0*/  LDCU UR4, c[0x0][0x360] ;  /* 0x00006c00ff0477ac */ /* 0x000e640008000800 */
[----:B-1----:R-:W-:-:S06]  /*00e0*/  UIADD3 UR4, UPT, UPT, UR4, -0x1, URZ ;  /* 0xffffffff04047890 */ /* 0x002fcc000fffe0ff */
[----:B------:R-:W-:Y:S01]  /*00f0*/  ISETP.NE.AND P1, PT, R2, UR4, PT ;  /* 0x0000000402007c0c */ /* 0x000fe2000bf25270 */
[----:B---3--:R-:W-:Y:S04]  /*0100*/  @!P0 STS [UR5], R4 ;  /* 0x00000004ff008988 */ /* 0x008fe80008000805 */
[----:B------:R-:W1:Y:S02]  /*0110*/  LDS R0, [UR5] ;  /* 0x00000005ff007984 */ /* 0x000e640008000800 */
[----:B-1----:R-:W-:-:S13]  /*0120*/  ISETP.GE.AND P0, PT, R0, 0x1, PT ;  /* 0x000000010000780c */ /* 0x002fda0003f06270 */
[----:B0-----:R-:W-:Y:S05]  /*0130*/  @!P0 BRA `(.L_x_0) ;  /* 0x0000000000308947 */ /* 0x001fea0003800000 */
[----:B------:R-:W0:Y:S01]  /*0140*/  LDC.64 R6, c[0x0][0x388] ;  /* 0x0000e200ff067b82 */ /* 0x000e220000000a00 */
[----:B------:R-:W-:Y:S01]  /*0150*/  IMAD.MOV.U32 R3, RZ, RZ, RZ ;  /* 0x000000ffff037224 */ /* 0x000fe200078e00ff */
[----:B------:R-:W-:-:S06]  /*0160*/  UMOV UR4, URZ ;  /* 0x000000ff00047c82 */ /* 0x000fcc0008000000 */
.L_x_1:
[----:B------:R-:W1:Y:S04]  /*0170*/  LDS R5, [UR5] ;  /* 0x00000005ff057984 */ /* 0x000e680008000800 */
[----:B------:R-:W2:Y:S01]  /*0180*/  LDS R0, [UR5] ;  /* 0x00000005ff007984 */ /* 0x000ea20008000800 */
[----:B-1----:R-:W-:-:S04]  /*0190*/  IMAD R5, R5, R2, UR4 ;  /* 0x0000000405057e24 */ /* 0x002fc8000f8e0202 */
[----:B0-----:R-:W-:-:S06]  /*01a0*/  IMAD.WIDE.U32 R4, R5, 0x4, R6 ;  /* 0x0000000405047825 */ /* 0x001fcc00078e0006 */
[----:B------:R-:W3:Y:S01]  /*01b0*/  LDG.E R4, desc[UR6][R4.64] ;  /* 0x0000000604047981 */ /* 0x000ee2000c1e1900 */
[----:B------:R-:W-:-:S06]  /*01c0*/  UIADD3 UR4, UPT, UPT, UR4, 0x1, URZ ;  /* 0x0000000104047890 */ /* 0x000fcc000fffe0ff */
[----:B--2---:R-:W-:Y:S01]  /*01d0*/  ISETP.LE.AND P0, PT, R0, UR4, PT ;  /* 0x0000000400007c0c */ /* 0x004fe2000bf03270 */
[----:B---3--:R-:W-:-:S12]  /*01e0*/  FADD R3, R4, R3 ;  /* 0x0000000304037221 */ /* 0x008fd80000000000 */
[----:B------:R-:W-:Y:S05]  /*01f0*/  @!P0 BRA `(.L_x_1) ;  /* 0xfffffffc00dc8947 */ /* 0x000fea000383ffff */
.L_x_0:
[----:B------:R-:W-:Y:S01]  /*0200*/  @!P1 STS [UR5+0x4], R3 ;  /* 0x00000403ff009988 */ /* 0x000fe20008000805 */
[----:B------:R-:W0:Y:S01]  /*0210*/  LDC.64 R4, c[0x0][0x398] ;  /* 0x0000e600ff047b82 */ /* 0x000e220000000a00 */
[----:B------:R-:W-:Y:S02]  /*0220*/  BSSY.RECONVERGENT B0, `(.L_x_2) ;  /* 0x000000f000007945 */ /* 0x000fe40003800200 */
[----:B------:R-:W1:Y:S01]  /*0230*/  LDS R6, [UR5+0x4] ;  /* 0x00000405ff067984 */ /* 0x000e620008000800 */
[----:B0-----:R-:W-:-:S05]  /*0240*/  IMAD.WIDE.U32 R4, R2, 0x4, R4 ;  /* 0x0000000402047825 */ /* 0x001fca00078e0004 */
[----:B-----5:R0:W-:Y:S01]  /*0250*/  STG.E desc[UR6][R4.64], R9 ;  /* 0x0000000904007986 */ /* 0x0201e2000c101906 */
[----:B-1----:R-:W1:Y:S08]  /*0260*/  MUFU.RCP R7, R6 ;  /* 0x0000000600077308 */ /* 0x002e700000001000 */
[----:B------:R-:W2:Y:S01]  /*0270*/  FCHK P0, R3, R6 ;  /* 0x0000000603007302 */ /* 0x000ea20000000000 */
[----:B-1----:R-:W-:-:S04]  /*0280*/  FFMA R0, -R6, R7, 1 ;  /* 0x3f80000006007423 */ /* 0x002fc80000000107 */
[----:B------:R-:W-:-:S04]  /*0290*/  FFMA R0, R7, R0, R7 ;  /* 0x0000000007007223 */ /* 0x000fc80000000007 */
[----:B------:R-:W-:-:S04]  /*02a0*/  FFMA R7, R0, R3, RZ ;  /* 0x0000000300077223 */ /* 0x000fc800000000ff */
[----:B------:R-:W-:-:S04]  /*02b0*/  FFMA R8, -R6, R7, R3 ;  /* 0x0000000706087223 */ /* 0x000fc80000000103 */
[----:B------:R-:W-:Y:S01]  /*02c0*/  FFMA R7, R0, R8, R7 ;  /* 0x0000000800077223 */ /* 0x000fe20000000007 */
[----:B0-2---:R-:W-:Y:S06]  /*02d0*/  @!P0 BRA `(.L_x_3) ;  /* 0x00000000000c8947 */ /* 0x005fec0003800000 */
[----:B------:R-:W-:-:S07]  /*02e0*/  MOV R4, 0x300 ;  /* 0x0000030000047802 */ /* 0x000fce0000000f00 */
[----:B------:R-:W-:Y:S05]  /*02f0*/  CALL.REL.NOINC `($__internal_0_$__cuda_sm3x_div_rn_noftz_f32_slowpath) ;  /* 0x0000000000187944 */ /* 0x000fea0003c00000 */
[----:B------:R-:W-:-:S07]  /*0300*/  IMAD.MOV.U32 R7, RZ, RZ, R0 ;  /* 0x000000ffff077224 */ /* 0x000fce00078e0000 */
.L_x_3:
[----:B------:R-:W-:Y:S05]  /*0310*/  BSYNC.RECONVERGENT B0 ;  /* 0x0000000000007941 */ /* 0x000fea0003800200 */
.L_x_2:
[----:B------:R-:W0:Y:S02]  /*0320*/  LDC.64 R4, c[0x0][0x3a0] ;  /* 0x0000e800ff047b82 */ /* 0x000e240000000a00 */
[----:B0-----:R-:W-:-:S05]  /*0330*/  IMAD.WIDE.U32 R2, R2, 0x4, R4 ;  /* 0x0000000402027825 */ /* 0x001fca00078e0004 */
[----:B------:R-:W-:Y:S01]  /*0340*/  STG.E desc[UR6][R2.64], R7 ;  /* 0x0000000702007986 */ /* 0x000fe2000c101906 */
[----:B------:R-:W-:Y:S05]  /*0350*/  EXIT ;  /* 0x000000000000794d */ /* 0x000fea0003800000 */
        .weak           $__internal_0_$__cuda_sm3x_div_rn_noftz_f32_slowpath
        .type           $__internal_0_$__cuda_sm3x_div_rn_noftz_f32_slowpath,@function
        .size           $__internal_0_$__cuda_sm3x_div_rn_noftz_f32_slowpath,(.L_x_16 - $__internal_0_$__cuda_sm3x_div_rn_noftz_f32_slowpath)
$__internal_0_$__cuda_sm3x_div_rn_noftz_f32_slowpath:
[----:B------:R-:W-:Y:S01]  /*0360*/  SHF.R.U32.HI R5, RZ, 0x17, R6 ;  /* 0x00000017ff057819 */ /* 0x000fe20000011606 */
[----:B------:R-:W-:Y:S01]  /*0370*/  BSSY.RECONVERGENT B1, `(.L_x_4) ;  /* 0x0000063000017945 */ /* 0x000fe20003800200 */
[----:B------:R-:W-:Y:S02]  /*0380*/  SHF.R.U32.HI R0, RZ, 0x17, R3 ;  /* 0x00000017ff007819 */ /* 0x000fe40000011603 */
[----:B------:R-:W-:Y:S02]  /*0390*/  LOP3.LUT R5, R5, 0xff, RZ, 0xc0, !PT ;  /* 0x000000ff05057812 */ /* 0x000fe400078ec0ff */
[----:B------:R-:W-:-:S03]  /*03a0*/  LOP3.LUT R10, R0, 0xff, RZ, 0xc0, !PT ;  /* 0x000000ff000a7812 */ /* 0x000fc600078ec0ff */
[----:B------:R-:W-:Y:S02]  /*03b0*/  VIADD R8, R5, 0xffffffff ;  /* 0xffffffff05087836 */ /* 0x000fe40000000000 */
[----:B------:R-:W-:-:S03]  /*03c0*/  VIADD R9, R10, 0xffffffff ;  /* 0xffffffff0a097836 */ /* 0x000fc60000000000 */
[----:B------:R-:W-:-:S04]  /*03d0*/  ISETP.GT.U32.AND P0, PT, R8, 0xfd, PT ;  /* 0x000000fd0800780c */ /* 0x000fc80003f04070 */
[----:B------:R-:W-:-:S13]  /*03e0*/  ISETP.GT.U32.OR P0, PT, R9, 0xfd, P0 ;  /* 0x000000fd0900780c */ /* 0x000fda0000704470 */
[----:B------:R-:W-:Y:S01]  /*03f0*/  @!P0 IMAD.MOV.U32 R7, RZ, RZ, RZ ;  /* 0x000000ffff078224 */ /* 0x000fe200078e00ff */
[----:B------:R-:W-:Y:S06]  /*0400*/  @!P0 BRA `(.L_x_5) ;  /* 0x0000000000608947 */ /* 0x000fec0003800000 */
[----:B------:R-:W-:Y:S01]  /*0410*/  FSETP.GTU.FTZ.AND P0, PT, |R3|, +INF , PT ;  /* 0x7f8000000300780b */ /* 0x000fe20003f1c200 */
[----:B------:R-:W-:Y:S01]  /*0420*/  IMAD.MOV.U32 R0, RZ, RZ, R6 ;  /* 0x000000ffff007224 */ /* 0x000fe200078e0006 */
[----:B------:R-:W-:-:S04]  /*0430*/  FSETP.GTU.FTZ.AND P1, PT, |R6|, +INF , PT ;  /* 0x7f8000000600780b */ /* 0x000fc80003f3c200 */
[----:B------:R-:W-:-:S13]  /*0440*/  PLOP3.LUT P0, PT, P0, P1, PT, 0xf8, 0x8f ;  /* 0x00000000008f781c */ /* 0x000fda0000703f70 */
[----:B------:R-:W-:Y:S05]  /*0450*/  @P0 BRA `(.L_x_6) ;  /* 0x00000004004c0947 */ /* 0x000fea0003800000 */
[----:B------:R-:W-:-:S13]  /*0460*/  LOP3.LUT P0, RZ, R6, 0x7fffffff, R3, 0xc8, !PT ;  /* 0x7fffffff06ff7812 */ /* 0x000fda000780c803 */
[----:B------:R-:W-:Y:S05]  /*0470*/  @!P0 BRA `(.L_x_7) ;  /* 0x00000004003c8947 */ /* 0x000fea0003800000 */
[C---:B------:R-:W-:Y:S02]  /*0480*/  FSETP.NEU.FTZ.AND P2, PT, |R3|.reuse, +INF , PT ;  /* 0x7f8000000300780b */ /* 0x040fe40003f5d200 */
[----:B------:R-:W-:Y:S02]  /*0490*/  FSETP.NEU.FTZ.AND P1, PT, |R0|, +INF , PT ;  /* 0x7f8000000000780b */ /* 0x000fe40003f3d200 */
[----:B------:R-:W-:-:S11]  /*04a0*/  FSETP.NEU.FTZ.AND P0, PT, |R3|, +INF , PT ;  /* 0x7f8000000300780b */ /* 0x000fd60003f1d200 */
[----:B------:R-:W-:Y:S05]  /*04b0*/  @!P1 BRA !P2, `(.L_x_7) ;  /* 0x00000004002c9947 */ /* 0x000fea0005000000 */
[----:B------:R-:W-:-:S04]  /*04c0*/  LOP3.LUT P2, RZ, R3, 0x7fffffff, RZ, 0xc0, !PT ;  /* 0x7fffffff03ff7812 */ /* 0x000fc8000784c0ff */
[----:B------:R-:W-:-:S13]  /*04d0*/  PLOP3.LUT P1, PT, P1, P2, PT, 0x2f, 0xf2 ;  /* 0x0000000000f2781c */ /* 0x000fda0000f24577 */
[----:B------:R-:W-:Y:S05]  /*04e0*/  @P1 BRA `(.L_x_8) ;  /* 0x0000000400181947 */ /* 0x000fea0003800000 */
[----:B------:R-:W-:-:S04]  /*04f0*/  LOP3.LUT P1, RZ, R6, 0x7fffffff, RZ, 0xc0, !PT ;  /* 0x7fffffff06ff7812 */ /* 0x000fc8000782c0ff */
[----:B------:R-:W-:-:S13]  /*0500*/  PLOP3.LUT P0, PT, P0, P1, PT, 0x2f, 0xf2 ;  /* 0x0000000000f2781c */ /* 0x000fda0000702577 */
[----:B------:R-:W-:Y:S05]  /*0510*/  @P0 BRA `(.L_x_9) ;  /* 0x0000000400000947 */ /* 0x000fea0003800000 */
[----:B------:R-:W-:Y:S02]  /*0520*/  ISETP.GE.AND P0, PT, R9, RZ, PT ;  /* 0x000000ff0900720c */ /* 0x000fe40003f06270 */
[----:B------:R-:W-:-:S11]  /*0530*/  ISETP.GE.AND P1, PT, R8, RZ, PT ;  /* 0x000000ff0800720c */ /* 0x000fd60003f26270 */
[----:B------:R-:W-:Y:S02]  /*0540*/  @P0 IMAD.MOV.U32 R7, RZ, RZ, RZ ;  /* 0x000000ffff070224 */ /* 0x000fe400078e00ff */
[----:B------:R-:W-:Y:S01]  /*0550*/  @!P0 FFMA R3, R3, 1.84467440737095516160e+19, RZ ;  /* 0x5f80000003038823 */ /* 0x000fe200000000ff */
[----:B------:R-:W-:Y:S02]  /*0560*/  @!P0 IMAD.MOV.U32 R7, RZ, RZ, -0x40 ;  /* 0xffffffc0ff078424 */ /* 0x000fe400078e00ff */
[----:B------:R-:W-:Y:S02]  /*0570*/  @!P1 FFMA R6, R0, 1.84467440737095516160e+19, RZ ;  /* 0x5f80000000069823 */ /* 0x000fe400000000ff */
[----:B------:R-:W-:-:S07]  /*0580*/  @!P1 VIADD R7, R7, 0x40 ;  /* 0x0000004007079836 */ /* 0x000fce0000000000 */
.L_x_5:
[----:B------:R-:W-:Y:S01]  /*0590*/  LEA R9, R5, 0xc0800000, 0x17 ;  /* 0xc080000005097811 */ /* 0x000fe200078eb8ff */
[----:B------:R-:W-:Y:S04]  /*05a0*/  BSSY.RECONVERGENT B2, `(.L_x_10) ;  /* 0x0000036000027945 */ /* 0x000fe80003800200 */
[----:B------:R-:W-:Y:S02]  /*05b0*/  IMAD.IADD R9, R6, 0x1, -R9 ;  /* 0x0000000106097824 */ /* 0x000fe400078e0a09 */
[----:B------:R-:W-:Y:S02]  /*05c0*/  VIADD R6, R10, 0xffffff81 ;  /* 0xffffff810a067836 */ /* 0x000fe40000000000 */
[----:B------:R-:W0:Y:S01]  /*05d0*/  MUFU.RCP R8, R9 ;  /* 0x0000000900087308 */ /* 0x000e220000001000 */
[----:B------:R-:W-:Y:S01]  /*05e0*/  FADD.FTZ R11, -R9, -RZ ;  /* 0x800000ff090b7221 */ /* 0x000fe20000010100 */
[C---:B------:R-:W-:Y:S01]  /*05f0*/  IMAD R0, R6.reuse, -0x800000, R3 ;  /* 0xff80000006007824 */ /* 0x040fe200078e0203 */
[----:B------:R-:W-:-:S05]  /*0600*/  IADD3 R6, PT, PT, R6, 0x7f, -R5 ;  /* 0x0000007f06067810 */ /* 0x000fca0007ffe805 */
[----:B------:R-:W-:Y:S02]  /*0610*/  IMAD.IADD R6, R6, 0x1, R7 ;  /* 0x0000000106067824 */ /* 0x000fe400078e0207 */
[----:B0-----:R-:W-:-:S04]  /*0620*/  FFMA R13, R8, R11, 1 ;  /* 0x3f800000080d7423 */ /* 0x001fc8000000000b */
[----:B------:R-:W-:-:S04]  /*0630*/  FFMA R10, R8, R13, R8 ;  /* 0x0000000d080a7223 */ /* 0x000fc80000000008 */
[----:B------:R-:W-:-:S04]  /*0640*/  FFMA R3, R0, R10, RZ ;  /* 0x0000000a00037223 */ /* 0x000fc800000000ff */
[----:B------:R-:W-:-:S04]  /*0650*/  FFMA R8, R11, R3, R0 ;  /* 0x000000030b087223 */ /* 0x000fc80000000000 */
[----:B------:R-:W-:-:S04]  /*0660*/  FFMA R13, R10, R8, R3 ;  /* 0x000000080a0d7223 */ /* 0x000fc80000000003 */
[----:B------:R-:W-:-:S04]  /*0670*/  FFMA R8, R11, R13, R0 ;  /* 0x0000000d0b087223 */ /* 0x000fc80000000000 */
[----:B------:R-:W-:-:S05]  /*0680*/  FFMA R0, R10, R8, R13 ;  /* 0x000000080a007223 */ /* 0x000fca000000000d */
[----:B------:R-:W-:-:S04]  /*0690*/  SHF.R.U32.HI R3, RZ, 0x17, R0 ;  /* 0x00000017ff037819 */ /* 0x000fc80000011600 */
[----:B------:R-:W-:-:S05]  /*06a0*/  LOP3.LUT R3, R3, 0xff, RZ, 0xc0, !PT ;  /* 0x000000ff03037812 */ /* 0x000fca00078ec0ff */
[----:B------:R-:W-:-:S04]  /*06b0*/  IMAD.IADD R7, R3, 0x1, R6 ;  /* 0x0000000103077824 */ /* 0x000fc800078e0206 */
[----:B------:R-:W-:-:S05]  /*06c0*/  VIADD R3, R7, 0xffffffff ;  /* 0xffffffff07037836 */ /* 0x000fca0000000000 */
[----:B------:R-:W-:-:S13]  /*06d0*/  ISETP.GE.U32.AND P0, PT, R3, 0xfe, PT ;  /* 0x000000fe0300780c */ /* 0x000fda0003f06070 */
[----:B------:R-:W-:Y:S05]  /*06e0*/  @!P0 BRA `(.L_x_11) ;  /* 0x0000000000808947 */ /* 0x000fea0003800000 */
[----:B------:R-:W-:-:S13]  /*06f0*/  ISETP.GT.AND P0, PT, R7, 0xfe, PT ;  /* 0x000000fe0700780c */ /* 0x000fda0003f04270 */
[----:B------:R-:W-:Y:S05]  /*0700*/  @P0 BRA `(.L_x_12) ;  /* 0x00000000006c0947 */ /* 0x000fea0003800000 */
[----:B------:R-:W-:-:S13]  /*0710*/  ISETP.GE.AND P0, PT, R7, 0x1, PT ;  /* 0x000000010700780c */ /* 0x000fda0003f06270 */
[----:B------:R-:W-:Y:S05]  /*0720*/  @P0 BRA `(.L_x_13) ;  /* 0x0000000000740947 */ /* 0x000fea0003800000 */
[----:B------:R-:W-:Y:S02]  /*0730*/  ISETP.GE.AND P0, PT, R7, -0x18, PT ;  /* 0xffffffe80700780c */ /* 0x000fe40003f06270 */
[----:B------:R-:W-:-:S11]  /*0740*/  LOP3.LUT R0, R0, 0x80000000, RZ, 0xc0, !PT ;  /* 0x8000000000007812 */ /* 0x000fd600078ec0ff */
[----:B------:R-:W-:Y:S05]  /*0750*/  @!P0 BRA `(.L_x_13) ;  /* 0x0000000000688947 */ /* 0x000fea0003800000 */
[CCC-:B------:R-:W-:Y:S01]  /*0760*/  FFMA.RZ R3, R10.reuse, R8.reuse, R13.reuse ;  /* 0x000000080a037223 */ /* 0x1c0fe2000000c00d */
[CCC-:B------:R-:W-:Y:S01]  /*0770*/  FFMA.RM R6, R10.reuse, R8.reuse, R13.reuse ;  /* 0x000000080a067223 */ /* 0x1c0fe2000000400d */
[C---:B------:R-:W-:Y:S02]  /*0780*/  ISETP.NE.AND P2, PT, R7.reuse, RZ, PT ;  /* 0x000000ff0700720c */ /* 0x040fe40003f45270 */
[----:B------:R-:W-:Y:S02]  /*0790*/  ISETP.NE.AND P1, PT, R7, RZ, PT ;  /* 0x000000ff0700720c */ /* 0x000fe40003f25270 */
[----:B------:R-:W-:Y:S01]  /*07a0*/  LOP3.LUT R5, R3, 0x7fffff, RZ, 0xc0, !PT ;  /* 0x007fffff03057812 */ /* 0x000fe200078ec0ff */
[----:B------:R-:W-:Y:S01]  /*07b0*/  FFMA.RP R3, R10, R8, R13 ;  /* 0x000000080a037223 */ /* 0x000fe2000000800d */
[----:B------:R-:W-:Y:S02]  /*07c0*/  VIADD R8, R7, 0x20 ;  /* 0x0000002007087836 */ /* 0x000fe40000000000 */
[----:B------:R-:W-:Y:S01]  /*07d0*/  LOP3.LUT R5, R5, 0x800000, RZ, 0xfc, !PT ;  /* 0x0080000005057812 */ /* 0x000fe200078efcff */
[----:B------:R-:W-:Y:S01]  /*07e0*/  IMAD.MOV R7, RZ, RZ, -R7 ;  /* 0x000000ffff077224 */ /* 0x000fe200078e0a07 */
[----:B------:R-:W-:-:S02]  /*07f0*/  FSETP.NEU.FTZ.AND P0, PT, R3, R6, PT ;  /* 0x000000060300720b */ /* 0x000fc40003f1d000 */
[----:B------:R-:W-:Y:S02]  /*0800*/  SHF.L.U32 R8, R5, R8, RZ ;  /* 0x0000000805087219 */ /* 0x000fe400000006ff */
[----:B------:R-:W-:Y:S02]  /*0810*/  SEL R6, R7, RZ, P2 ;  /* 0x000000ff07067207 */ /* 0x000fe40001000000 */
[----:B------:R-:W-:Y:S02]  /*0820*/  ISETP.NE.AND P1, PT, R8, RZ, P1 ;  /* 0x000000ff0800720c */ /* 0x000fe40000f25270 */
[----:B------:R-:W-:Y:S02]  /*0830*/  SHF.R.U32.HI R6, RZ, R6, R5 ;  /* 0x00000006ff067219 */ /* 0x000fe40000011605 */
[----:B------:R-:W-:Y:S02]  /*0840*/  PLOP3.LUT P0, PT, P0, P1, PT, 0xf8, 0x8f ;  /* 0x00000000008f781c */ /* 0x000fe40000703f70 */
[----:B------:R-:W-:-:S02]  /*0850*/  SHF.R.U32.HI R8, RZ, 0x1, R6 ;  /* 0x00000001ff087819 */ /* 0x000fc40000011606 */
[----:B------:R-:W-:-:S04]  /*0860*/  SEL R3, RZ, 0x1, !P0 ;  /* 0x00000001ff037807 */ /* 0x000fc80004000000 */
[----:B------:R-:W-:-:S04]  /*0870*/  LOP3.LUT R3, R3, 0x1, R8, 0xf8, !PT ;  /* 0x0000000103037812 */ /* 0x000fc800078ef808 */
[----:B------:R-:W-:-:S05]  /*0880*/  LOP3.LUT R3, R3, R6, RZ, 0xc0, !PT ;  /* 0x0000000603037212 */ /* 0x000fca00078ec0ff */
[----:B------:R-:W-:-:S05]  /*0890*/  IMAD.IADD R3, R8, 0x1, R3 ;  /* 0x0000000108037824 */ /* 0x000fca00078e0203 */
[----:B------:R-:W-:Y:S01]  /*08a0*/  LOP3.LUT R0, R3, R0, RZ, 0xfc, !PT ;  /* 0x0000000003007212 */ /* 0x000fe200078efcff */
[----:B------:R-:W-:Y:S06]  /*08b0*/  BRA `(.L_x_13) ;  /* 0x0000000000107947 */ /* 0x000fec0003800000 */
.L_x_12:
[----:B------:R-:W-:-:S04]  /*08c0*/  LOP3.LUT R0, R0, 0x80000000, RZ, 0xc0, !PT ;  /* 0x8000000000007812 */ /* 0x000fc800078ec0ff */
[----:B------:R-:W-:Y:S01]  /*08d0*/  LOP3.LUT R0, R0, 0x7f800000, RZ, 0xfc, !PT ;  /* 0x7f80000000007812 */ /* 0x000fe200078efcff */
[----:B------:R-:W-:Y:S06]  /*08e0*/  BRA `(.L_x_13) ;  /* 0x0000000000047947 */ /* 0x000fec0003800000 */
.L_x_11:
[----:B------:R-:W-:-:S07]  /*08f0*/  IMAD R0, R6, 0x800000, R0 ;  /* 0x0080000006007824 */ /* 0x000fce00078e0200 */
.L_x_13:
[----:B------:R-:W-:Y:S05]  /*0900*/  BSYNC.RECONVERGENT B2 ;  /* 0x0000000000027941 */ /* 0x000fea0003800200 */
.L_x_10:
[----:B------:R-:W-:Y:S05]  /*0910*/  BRA `(.L_x_14) ;  /* 0x0000000000207947 */ /* 0x000fea0003800000 */
.L_x_9:
[----:B------:R-:W-:-:S04]  /*0920*/  LOP3.LUT R0, R6, 0x80000000, R3, 0x48, !PT ;  /* 0x8000000006007812 */ /* 0x000fc800078e4803 */
[----:B------:R-:W-:Y:S01]  /*0930*/  LOP3.LUT R0, R0, 0x7f800000, RZ, 0xfc, !PT ;  /* 0x7f80000000007812 */ /* 0x000fe200078efcff */
[----:B------:R-:W-:Y:S06]  /*0940*/  BRA `(.L_x_14) ;  /* 0x0000000000147947 */ /* 0x000fec0003800000 */
.L_x_8:
[----:B------:R-:W-:Y:S01]  /*0950*/  LOP3.LUT R0, R6, 0x80000000, R3, 0x48, !PT ;  /* 0x8000000006007812 */ /* 0x000fe200078e4803 */
[----:B------:R-:W-:Y:S06]  /*0960*/  BRA `(.L_x_14) ;  /* 0x00000000000c7947 */ /* 0x000fec0003800000 */
.L_x_7:
[----:B------:R-:W0:Y:S01]  /*0970*/  MUFU.RSQ R0, -QNAN ;  /* 0xffc0000000007908 */ /* 0x000e220000001400 */
[----:B------:R-:W-:Y:S05]  /*0980*/  BRA `(.L_x_14) ;  /* 0x0000000000047947 */ /* 0x000fea0003800000 */
.L_x_6:
[----:B------:R-:W-:-:S07]  /*0990*/  FADD.FTZ R0, R3, R0 ;  /* 0x0000000003007221 */ /* 0x000fce0000010000 */
.L_x_14:
[----:B------:R-:W-:Y:S05]  /*09a0*/  BSYNC.RECONVERGENT B1 ;  /* 0x0000000000017941 */ /* 0x000fea0003800200 */
.L_x_4:
[----:B------:R-:W-:-:S04]  /*09b0*/  IMAD.MOV.U32 R5, RZ, RZ, 0x0 ;  /* 0x00000000ff057424 */ /* 0x000fc800078e00ff */
[----:B0-----:R-:W-:Y:S05]  /*09c0*/  RET.REL.NODEC R4 `(_Z29linearRegressionReducerKernelPKiPKfS0_PiPf) ;  /* 0xfffffff4048c7950 */ /* 0x001fea0003c3ffff */
.L_x_15:
[----:B------:R-:W-:-:S00]  /*09d0*/  BRA `(.L_x_15) ;  /* 0xfffffffc00fc7947 */ /* 0x000fc0000383ffff */
[----:B------:R-:W-:-:S00]  /*09e0*/  NOP ;  /* 0x0000000000007918 */ /* 0x000fc00000000000 */
        /* <DEDUP_REMOVED lines=9> */
.L_x_16:


//--------------------- .nv.shared._Z29linearRegressionReducerKernelPKiPKfS0_PiPf --------------------------
	.section	.nv.shared._Z29linearRegressionReducerKernelPKiPKfS0_PiPf,"aw",@nobits
	.sectionflags	@""
	.align	4
.nv.shared._Z29linearRegressionReducerKernelPKiPKfS0_PiPf:
	.zero		1032


//--------------------- .nv.shared.reserved.0     --------------------------
	.section	.nv.shared.reserved.0,"aw",@nobits
	.weak		__nv_reservedSMEM_offset_0_alias
	.size		__nv_reservedSMEM_offset_0_alias, 0, 64
	.other		__nv_reservedSMEM_offset_0_alias,@"STO_CUDA_RESERVED_SHARED STV_DEFAULT"
__nv_reservedSMEM_offset_0_alias:
	.zero		0
	.zero		64


//--------------------- .nv.constant0._Z29linearRegressionReducerKernelPKiPKfS0_PiPf --------------------------
	.section	.nv.constant0._Z29linearRegressionReducerKernelPKiPKfS0_PiPf,"a",@progbits
	.sectionflags	@""
	.align	4
.nv.constant0._Z29linearRegressionReducerKernelPKiPKfS0_PiPf:
	.zero		936


//--------------------- SYMBOLS --------------------------

	.type		.nv.reservedSmem.offset0,@object
	.size		.nv.reservedSmem.offset0,0x4
	.type		.nv.reservedSmem.cap,@object
	.size		.nv.reservedSmem.cap,0x4
